//
// Generated by NVIDIA NVVM Compiler
//
// Compiler Build ID: CL-36424714
// Cuda compilation tools, release 13.0, V13.0.88
// Based on NVVM 20.0.0
//

.version 9.0
.target sm_100
.address_size 64

	// .globl	_Z21monteCarloIntegrationPKfPfS1_i
.extern .shared .align 16 .b8 cache[];

.visible .entry _Z21monteCarloIntegrationPKfPfS1_i(
	.param .u64 .ptr .align 1 _Z21monteCarloIntegrationPKfPfS1_i_param_0,
	.param .u64 .ptr .align 1 _Z21monteCarloIntegrationPKfPfS1_i_param_1,
	.param .u64 .ptr .align 1 _Z21monteCarloIntegrationPKfPfS1_i_param_2,
	.param .u32 _Z21monteCarloIntegrationPKfPfS1_i_param_3
)
{
	.reg .pred 	%p<6>;
	.reg .b32 	%r<21>;
	.reg .b32 	%f<37>;
	.reg .b64 	%rd<12>;

	ld.param.u64 	%rd1, [_Z21monteCarloIntegrationPKfPfS1_i_param_0];
	ld.param.u64 	%rd2, [_Z21monteCarloIntegrationPKfPfS1_i_param_1];
	ld.param.u64 	%rd3, [_Z21monteCarloIntegrationPKfPfS1_i_param_2];
	ld.param.u32 	%r10, [_Z21monteCarloIntegrationPKfPfS1_i_param_3];
	mov.u32 	%r20, %ntid.x;
	mov.u32 	%r2, %ctaid.x;
	mov.u32 	%r3, %tid.x;
	mad.lo.s32 	%r4, %r20, %r2, %r3;
	setp.ge.s32 	%p1, %r4, %r10;
	mov.f32 	%f35, 0f00000000;
	mov.f32 	%f36, %f35;
	@%p1 bra 	$L__BB0_2;
	cvta.to.global.u64 	%rd4, %rd1;
	mul.lo.s32 	%r11, %r4, 10;
	mul.wide.s32 	%rd5, %r11, 4;
	add.s64 	%rd6, %rd4, %rd5;
	ld.global.f32 	%f6, [%rd6];
	fma.rn.f32 	%f7, %f6, %f6, 0f3F800000;
	ld.global.f32 	%f8, [%rd6+4];
	fma.rn.f32 	%f9, %f8, %f8, %f7;
	ld.global.f32 	%f10, [%rd6+8];
	fma.rn.f32 	%f11, %f10, %f10, %f9;
	ld.global.f32 	%f12, [%rd6+12];
	fma.rn.f32 	%f13, %f12, %f12, %f11;
	ld.global.f32 	%f14, [%rd6+16];
	fma.rn.f32 	%f15, %f14, %f14, %f13;
	ld.global.f32 	%f16, [%rd6+20];
	fma.rn.f32 	%f17, %f16, %f16, %f15;
	ld.global.f32 	%f18, [%rd6+24];
	fma.rn.f32 	%f19, %f18, %f18, %f17;
	ld.global.f32 	%f20, [%rd6+28];
	fma.rn.f32 	%f21, %f20, %f20, %f19;
	ld.global.f32 	%f22, [%rd6+32];
	fma.rn.f32 	%f23, %f22, %f22, %f21;
	ld.global.f32 	%f24, [%rd6+36];
	fma.rn.f32 	%f25, %f24, %f24, %f23;
	rcp.rn.f32 	%f26, %f25;
	add.f32 	%f35, %f26, 0f00000000;
	fma.rn.f32 	%f36, %f26, %f26, 0f00000000;
$L__BB0_2:
	shl.b32 	%r12, %r3, 2;
	mov.u32 	%r13, cache;
	add.s32 	%r5, %r13, %r12;
	st.shared.f32 	[%r5], %f35;
	shl.b32 	%r6, %r20, 2;
	add.s32 	%r7, %r5, %r6;
	st.shared.f32 	[%r7], %f36;
	bar.sync 	0;
	setp.lt.u32 	%p2, %r20, 2;
	@%p2 bra 	$L__BB0_6;
$L__BB0_3:
	shr.u32 	%r9, %r20, 1;
	setp.ge.u32 	%p3, %r3, %r9;
	@%p3 bra 	$L__BB0_5;
	shl.b32 	%r14, %r9, 2;
	add.s32 	%r15, %r5, %r14;
	ld.shared.f32 	%f27, [%r15];
	ld.shared.f32 	%f28, [%r5];
	add.f32 	%f29, %f27, %f28;
	st.shared.f32 	[%r5], %f29;
	add.s32 	%r16, %r15, %r6;
	ld.shared.f32 	%f30, [%r16];
	ld.shared.f32 	%f31, [%r7];
	add.f32 	%f32, %f30, %f31;
	st.shared.f32 	[%r7], %f32;
$L__BB0_5:
	bar.sync 	0;
	setp.gt.u32 	%p4, %r20, 3;
	mov.u32 	%r20, %r9;
	@%p4 bra 	$L__BB0_3;
$L__BB0_6:
	setp.ne.s32 	%p5, %r3, 0;
	@%p5 bra 	$L__BB0_8;
	ld.shared.f32 	%f33, [cache];
	cvta.to.global.u64 	%rd7, %rd2;
	mul.wide.u32 	%rd8, %r2, 4;
	add.s64 	%rd9, %rd7, %rd8;
	st.global.f32 	[%rd9], %f33;
	add.s32 	%r19, %r13, %r6;
	ld.shared.f32 	%f34, [%r19];
	cvta.to.global.u64 	%rd10, %rd3;
	add.s64 	%rd11, %rd10, %rd8;
	st.global.f32 	[%rd11], %f34;
$L__BB0_8:
	ret;

}


// ===== COMPILED SASS (sm_100) =====

	.target	sm_100

	.elftype	@"ET_EXEC"


//--------------------- .note.nv.tkinfo           --------------------------
	.section	.note.nv.tkinfo,"",@"SHT_NOTE"
	.sectionflags	@"SHF_NOTE_NV_TKINFO"
	.tkinfo
        /*0018*/ 	.word	0x00000002
        /*0030*/ 	.string	""
        /*0030*/ 	.string	"ptxas"
        /*0030*/ 	.string	"Cuda compilation tools, release 13.0, V13.0.88"
        /*0030*/ 	.string	"Build cuda_13.0.r13.0/compiler.36424714_0"
        /*0030*/ 	.string	"-arch sm_100 -m 64 "



//--------------------- .note.nv.cuinfo           --------------------------
	.section	.note.nv.cuinfo,"",@"SHT_NOTE"
	.sectionflags	@"SHF_NOTE_NV_CUINFO"
        /*0018*/ 	.short	0x0002
        /*001a*/ 	.short	0x0064
        /*001c*/ 	.short	0x0082
	.zero		2


//--------------------- .nv.info                  --------------------------
	.section	.nv.info,"",@"SHT_CUDA_INFO"
	.align	4


	//----- nvinfo : EIATTR_REGCOUNT
	.align		4
        /*0000*/ 	.byte	0x04, 0x2f
        /*0002*/ 	.short	(.L_1 - .L_0)
	.align		4
.L_0:
        /*0004*/ 	.word	index@(_Z21monteCarloIntegrationPKfPfS1_i)
        /*0008*/ 	.word	0x0000001c


	//----- nvinfo : EIATTR_FRAME_SIZE
	.align		4
.L_1:
        /*000c*/ 	.byte	0x04, 0x11
        /*000e*/ 	.short	(.L_3 - .L_2)
	.align		4
.L_2:
        /*0010*/ 	.word	index@($__internal_0_$__cuda_sm20_rcp_rn_f32_slowpath)
        /*0014*/ 	.word	0x00000000


	//----- nvinfo : EIATTR_FRAME_SIZE
	.align		4
.L_3:
        /*0018*/ 	.byte	0x04, 0x11
        /*001a*/ 	.short	(.L_5 - .L_4)
	.align		4
.L_4:
        /*001c*/ 	.word	index@(_Z21monteCarloIntegrationPKfPfS1_i)
        /*0020*/ 	.word	0x00000000


	//----- nvinfo : EIATTR_MIN_STACK_SIZE
	.align		4
.L_5:
        /*0024*/ 	.byte	0x04, 0x12
        /*0026*/ 	.short	(.L_7 - .L_6)
	.align		4
.L_6:
        /*0028*/ 	.word	index@(_Z21monteCarloIntegrationPKfPfS1_i)
        /*002c*/ 	.word	0x00000000
.L_7:


//--------------------- .nv.compat                --------------------------
	.section	.nv.compat,"",@"SHT_CUDA_COMPAT_INFO"
	.align	4
        /*0000*/ 	.byte	0x02, 0x09, 0x00, 0x00, 0x02, 0x02, 0x01, 0x00, 0x02, 0x05, 0x05, 0x00, 0x03, 0x07, 0x01, 0x01
        /*0010*/ 	.byte	0x02, 0x03, 0x00, 0x00, 0x02, 0x06, 0x01, 0x00, 0x04, 0x0b, 0x08, 0x00, 0x09, 0x00, 0x00, 0x00
        /*0020*/ 	.byte	0x00, 0x00, 0x00, 0x00


//--------------------- .nv.info._Z21monteCarloIntegrationPKfPfS1_i --------------------------
	.section	.nv.info._Z21monteCarloIntegrationPKfPfS1_i,"",@"SHT_CUDA_INFO"
	.sectionflags	@""
	.align	4


	//----- nvinfo : EIATTR_CUDA_API_VERSION
	.align		4
        /*0000*/ 	.byte	0x04, 0x37
        /*0002*/ 	.short	(.L_9 - .L_8)
.L_8:
        /*0004*/ 	.word	0x00000082


	//----- nvinfo : EIATTR_KPARAM_INFO
	.align		4
.L_9:
        /*0008*/ 	.byte	0x04, 0x17
        /*000a*/ 	.short	(.L_11 - .L_10)
.L_10:
        /*000c*/ 	.word	0x00000000
        /*0010*/ 	.short	0x0003
        /*0012*/ 	.short	0x0018
        /*0014*/ 	.byte	0x00, 0xf0, 0x11, 0x00


	//----- nvinfo : EIATTR_KPARAM_INFO
	.align		4
.L_11:
        /*0018*/ 	.byte	0x04, 0x17
        /*001a*/ 	.short	(.L_13 - .L_12)
.L_12:
        /*001c*/ 	.word	0x00000000
        /*0020*/ 	.short	0x0002
        /*0022*/ 	.short	0x0010
        /*0024*/ 	.byte	0x00, 0xf5, 0x21, 0x00


	//----- nvinfo : EIATTR_KPARAM_INFO
	.align		4
.L_13:
        /*0028*/ 	.byte	0x04, 0x17
        /*002a*/ 	.short	(.L_15 - .L_14)
.L_14:
        /*002c*/ 	.word	0x00000000
        /*0030*/ 	.short	0x0001
        /*0032*/ 	.short	0x0008
        /*0034*/ 	.byte	0x00, 0xf5, 0x21, 0x00


	//----- nvinfo : EIATTR_KPARAM_INFO
	.align		4
.L_15:
        /*0038*/ 	.byte	0x04, 0x17
        /*003a*/ 	.short	(.L_17 - .L_16)
.L_16:
        /*003c*/ 	.word	0x00000000
        /*0040*/ 	.short	0x0000
        /*0042*/ 	.short	0x0000
        /*0044*/ 	.byte	0x00, 0xf5, 0x21, 0x00


	//----- nvinfo : EIATTR_SPARSE_MMA_MASK
	.align		4
.L_17:
        /*0048*/ 	.byte	0x03, 0x50
        /*004a*/ 	.short	0x0000


	//----- nvinfo : EIATTR_MAXREG_COUNT
	.align		4
        /*004c*/ 	.byte	0x03, 0x1b
        /*004e*/ 	.short	0x00ff


	//----- nvinfo : EIATTR_NUM_BARRIERS
	.align		4
        /*0050*/ 	.byte	0x02, 0x4c
        /*0052*/ 	.byte	0x01
	.zero		1


	//----- nvinfo : EIATTR_MERCURY_ISA_VERSION
	.align		4
        /*0054*/ 	.byte	0x03, 0x5f
        /*0056*/ 	.short	0x0101


	//----- nvinfo : EIATTR_VRC_CTA_INIT_COUNT
	.align		4
        /*0058*/ 	.byte	0x02, 0x4a
	.zero		1
	.zero		1


	//----- nvinfo : EIATTR_EXIT_INSTR_OFFSETS
	.align		4
        /*005c*/ 	.byte	0x04, 0x1c
        /*005e*/ 	.short	(.L_19 - .L_18)


	//   ....[0]....
.L_18:
        /*0060*/ 	.word	0x00000540


	//   ....[1]....
        /*0064*/ 	.word	0x00000610


	//----- nvinfo : EIATTR_CRS_STACK_SIZE
	.align		4
.L_19:
        /*0068*/ 	.byte	0x04, 0x1e
        /*006a*/ 	.short	(.L_21 - .L_20)
.L_20:
        /*006c*/ 	.word	0x00000000


	//----- nvinfo : EIATTR_CBANK_PARAM_SIZE
	.align		4
.L_21:
        /*0070*/ 	.byte	0x03, 0x19
        /*0072*/ 	.short	0x001c


	//----- nvinfo : EIATTR_PARAM_CBANK
	.align		4
        /*0074*/ 	.byte	0x04, 0x0a
        /*0076*/ 	.short	(.L_23 - .L_22)
	.align		4
.L_22:
        /*0078*/ 	.word	index@(.nv.constant0._Z21monteCarloIntegrationPKfPfS1_i)
        /*007c*/ 	.short	0x0380
        /*007e*/ 	.short	0x001c


	//----- nvinfo : EIATTR_SW_WAR
	.align		4
.L_23:
        /*0080*/ 	.byte	0x04, 0x36
        /*0082*/ 	.short	(.L_25 - .L_24)
.L_24:
        /*0084*/ 	.word	0x00000008
.L_25:


//--------------------- .nv.callgraph             --------------------------
	.section	.nv.callgraph,"",@"SHT_CUDA_CALLGRAPH"
	.align	4
	.sectionentsize	8
	.align		4
        /*0000*/ 	.word	0x00000000
	.align		4
        /*0004*/ 	.word	0xffffffff
	.align		4
        /*0008*/ 	.word	0x00000000
	.align		4
        /*000c*/ 	.word	0xfffffffe
	.align		4
        /*0010*/ 	.word	0x00000000
	.align		4
        /*0014*/ 	.word	0xfffffffd
	.align		4
        /*0018*/ 	.word	0x00000000
	.align		4
        /*001c*/ 	.word	0xfffffffc


//--------------------- .text._Z21monteCarloIntegrationPKfPfS1_i --------------------------
	.section	.text._Z21monteCarloIntegrationPKfPfS1_i,"ax",@progbits
	.align	128
        .global         _Z21monteCarloIntegrationPKfPfS1_i
        .type           _Z21monteCarloIntegrationPKfPfS1_i,@function
        .size           _Z21monteCarloIntegrationPKfPfS1_i,(.L_x_14 - _Z21monteCarloIntegrationPKfPfS1_i)
        .other          _Z21monteCarloIntegrationPKfPfS1_i,@"STO_CUDA_ENTRY STV_DEFAULT"
_Z21monteCarloIntegrationPKfPfS1_i:
.text._Z21monteCarloIntegrationPKfPfS1_i:
[----:B------:R-:W-:Y:S01]  /*0000*/  LDC R1, c[0x0][0x37c] ;  /* 0x0000df00ff017b82 */ /* 0x000fe20000000800 */
[----:B------:R-:W0:Y:S01]  /*0010*/  S2R R3, SR_CTAID.X ;  /* 0x0000000000037919 */ /* 0x000e220000002500 */
[----:B------:R-:W1:Y:S01]  /*0020*/  LDCU UR4, c[0x0][0x360] ;  /* 0x00006c00ff0477ac */ /* 0x000e620008000800 */
[----:B------:R-:W-:Y:S01]  /*0030*/  BSSY.RECONVERGENT B0, `(.L_x_0) ;  /* 0x0000030000007945 */ /* 0x000fe20003800200 */
[----:B------:R-:W-:Y:S01]  /*0040*/  IMAD.MOV.U32 R2, RZ, RZ, RZ ;  /* 0x000000ffff027224 */ /* 0x000fe200078e00ff */
[----:B------:R-:W0:Y:S01]  /*0050*/  S2R R4, SR_TID.X ;  /* 0x0000000000047919 */ /* 0x000e220000002100 */
[----:B------:R-:W2:Y:S01]  /*0060*/  LDCU UR5, c[0x0][0x398] ;  /* 0x00007300ff0577ac */ /* 0x000ea20008000800 */
[----:B------:R-:W-:Y:S01]  /*0070*/  IMAD.MOV.U32 R6, RZ, RZ, RZ ;  /* 0x000000ffff067224 */ /* 0x000fe200078e00ff */
[----:B------:R-:W3:Y:S01]  /*0080*/  LDCU.64 UR6, c[0x0][0x358] ;  /* 0x00006b00ff0677ac */ /* 0x000ee20008000a00 */
[----:B-1----:R-:W-:Y:S01]  /*0090*/  MOV R5, UR4 ;  /* 0x0000000400057c02 */ /* 0x002fe20008000f00 */
[----:B0-----:R-:W-:-:S05]  /*00a0*/  IMAD R0, R3, UR4, R4 ;  /* 0x0000000403007c24 */ /* 0x001fca000f8e0204 */
[----:B--2---:R-:W-:-:S13]  /*00b0*/  ISETP.GE.AND P0, PT, R0, UR5, PT ;  /* 0x0000000500007c0c */ /* 0x004fda000bf06270 */
[----:B---3--:R-:W-:Y:S05]  /*00c0*/  @P0 BRA `(.L_x_1) ;  /* 0x0000000000980947 */ /* 0x008fea0003800000 */
[----:B------:R-:W0:Y:S01]  /*00d0*/  LDC.64 R6, c[0x0][0x380] ;  /* 0x0000e000ff067b82 */ /* 0x000e220000000a00 */
[----:B------:R-:W-:-:S04]  /*00e0*/  IMAD R9, R0, 0xa, RZ ;  /* 0x0000000a00097824 */ /* 0x000fc800078e02ff */
[----:B0-----:R-:W-:-:S05]  /*00f0*/  IMAD.WIDE R6, R9, 0x4, R6 ;  /* 0x0000000409067825 */ /* 0x001fca00078e0206 */
[----:B------:R-:W2:Y:S04]  /*0100*/  LDG.E R0, desc[UR6][R6.64] ;  /* 0x0000000606007981 */ /* 0x000ea8000c1e1900 */
[----:B------:R-:W3:Y:S04]  /*0110*/  LDG.E R9, desc[UR6][R6.64+0x4] ;  /* 0x0000040606097981 */ /* 0x000ee8000c1e1900 */
[----:B------:R-:W4:Y:S04]  /*0120*/  LDG.E R11, desc[UR6][R6.64+0x8] ;  /* 0x00000806060b7981 */ /* 0x000f28000c1e1900 */
[----:B------:R-:W5:Y:S04]  /*0130*/  LDG.E R13, desc[UR6][R6.64+0xc] ;  /* 0x00000c06060d7981 */ /* 0x000f68000c1e1900 */
[----:B------:R-:W5:Y:S04]  /*0140*/  LDG.E R15, desc[UR6][R6.64+0x10] ;  /* 0x00001006060f7981 */ /* 0x000f68000c1e1900 */
[----:B------:R-:W5:Y:S04]  /*0150*/  LDG.E R17, desc[UR6][R6.64+0x14] ;  /* 0x0000140606117981 */ /* 0x000f68000c1e1900 */
[----:B------:R-:W5:Y:S04]  /*0160*/  LDG.E R19, desc[UR6][R6.64+0x18] ;  /* 0x0000180606137981 */ /* 0x000f68000c1e1900 */
[----:B------:R-:W5:Y:S04]  /*0170*/  LDG.E R21, desc[UR6][R6.64+0x1c] ;  /* 0x00001c0606157981 */ /* 0x000f68000c1e1900 */
[----:B------:R-:W5:Y:S04]  /*0180*/  LDG.E R23, desc[UR6][R6.64+0x20] ;  /* 0x0000200606177981 */ /* 0x000f68000c1e1900 */
[----:B------:R-:W5:Y:S01]  /*0190*/  LDG.E R25, desc[UR6][R6.64+0x24] ;  /* 0x0000240606197981 */ /* 0x000f62000c1e1900 */
[----:B------:R-:W-:Y:S01]  /*01a0*/  BSSY.RECONVERGENT B1, `(.L_x_2) ;  /* 0x0000016000017945 */ /* 0x000fe20003800200 */
[----:B--2---:R-:W-:-:S04]  /*01b0*/  FFMA R0, R0, R0, 1 ;  /* 0x3f80000000007423 */ /* 0x004fc80000000000 */
[----:B---3--:R-:W-:-:S04]  /*01c0*/  FFMA R0, R9, R9, R0 ;  /* 0x0000000909007223 */ /* 0x008fc80000000000 */
[----:B----4-:R-:W-:-:S04]  /*01d0*/  FFMA R0, R11, R11, R0 ;  /* 0x0000000b0b007223 */ /* 0x010fc80000000000 */
[----:B-----5:R-:W-:-:S04]  /*01e0*/  FFMA R0, R13, R13, R0 ;  /* 0x0000000d0d007223 */ /* 0x020fc80000000000 */
[----:B------:R-:W-:-:S04]  /*01f0*/  FFMA R0, R15, R15, R0 ;  /* 0x0000000f0f007223 */ /* 0x000fc80000000000 */
[----:B------:R-:W-:-:S04]  /*0200*/  FFMA R0, R17, R17, R0 ;  /* 0x0000001111007223 */ /* 0x000fc80000000000 */
[----:B------:R-:W-:-:S04]  /*0210*/  FFMA R0, R19, R19, R0 ;  /* 0x0000001313007223 */ /* 0x000fc80000000000 */
[----:B------:R-:W-:-:S04]  /*0220*/  FFMA R0, R21, R21, R0 ;  /* 0x0000001515007223 */ /* 0x000fc80000000000 */
[----:B------:R-:W-:-:S04]  /*0230*/  FFMA R0, R23, R23, R0 ;  /* 0x0000001717007223 */ /* 0x000fc80000000000 */
[----:B------:R-:W-:-:S04]  /*0240*/  FFMA R0, R25, R25, R0 ;  /* 0x0000001919007223 */ /* 0x000fc80000000000 */
[----:B------:R-:W-:-:S05]  /*0250*/  VIADD R2, R0, 0x1800000 ;  /* 0x0180000000027836 */ /* 0x000fca0000000000 */
[----:B------:R-:W-:-:S04]  /*0260*/  LOP3.LUT R2, R2, 0x7f800000, RZ, 0xc0, !PT ;  /* 0x7f80000002027812 */ /* 0x000fc800078ec0ff */
[----:B------:R-:W-:-:S13]  /*0270*/  ISETP.GT.U32.AND P0, PT, R2, 0x1ffffff, PT ;  /* 0x01ffffff0200780c */ /* 0x000fda0003f04070 */
[----:B------:R-:W-:Y:S05]  /*0280*/  @P0 BRA `(.L_x_3) ;  /* 0x00000000000c0947 */ /* 0x000fea0003800000 */
[----:B------:R-:W-:-:S07]  /*0290*/  MOV R6, 0x2b0 ;  /* 0x000002b000067802 */ /* 0x000fce0000000f00 */
[----:B------:R-:W-:Y:S05]  /*02a0*/  CALL.REL.NOINC `($__internal_0_$__cuda_sm20_rcp_rn_f32_slowpath) ;  /* 0x0000000000dc7944 */ /* 0x000fea0003c00000 */
[----:B------:R-:W-:Y:S05]  /*02b0*/  BRA `(.L_x_4) ;  /* 0x0000000000107947 */ /* 0x000fea0003800000 */
.L_x_3:
[----:B------:R-:W0:Y:S02]  /*02c0*/  MUFU.RCP R7, R0 ;  /* 0x0000000000077308 */ /* 0x000e240000001000 */
[----:B0-----:R-:W-:-:S04]  /*02d0*/  FFMA R2, R0, R7, -1 ;  /* 0xbf80000000027423 */ /* 0x001fc80000000007 */
[----:B------:R-:W-:-:S04]  /*02e0*/  FADD.FTZ R2, -R2, -RZ ;  /* 0x800000ff02027221 */ /* 0x000fc80000010100 */
[----:B------:R-:W-:-:S07]  /*02f0*/  FFMA R0, R7, R2, R7 ;  /* 0x0000000207007223 */ /* 0x000fce0000000007 */
.L_x_4:
[----:B------:R-:W-:Y:S05]  /*0300*/  BSYNC.RECONVERGENT B1 ;  /* 0x0000000000017941 */ /* 0x000fea0003800200 */
.L_x_2:
[----:B------:R-:W-:Y:S01]  /*0310*/  FADD R2, RZ, R0 ;  /* 0x00000000ff027221 */ /* 0x000fe20000000000 */
[----:B------:R-:W-:-:S07]  /*0320*/  FFMA R6, R0, R0, RZ ;  /* 0x0000000000067223 */ /* 0x000fce00000000ff */
.L_x_1:
[----:B------:R-:W-:Y:S05]  /*0330*/  BSYNC.RECONVERGENT B0 ;  /* 0x0000000000007941 */ /* 0x000fea0003800200 */
.L_x_0:
[----:B------:R-:W0:Y:S01]  /*0340*/  S2UR UR5, SR_CgaCtaId ;  /* 0x00000000000579c3 */ /* 0x000e220000008800 */
[----:B------:R-:W-:Y:S01]  /*0350*/  UMOV UR4, 0x400 ;  /* 0x0000040000047882 */ /* 0x000fe20000000000 */
[----:B------:R-:W-:Y:S01]  /*0360*/  ISETP.GE.U32.AND P0, PT, R5, 0x2, PT ;  /* 0x000000020500780c */ /* 0x000fe20003f06070 */
[----:B------:R-:W-:Y:S01]  /*0370*/  IMAD.MOV.U32 R8, RZ, RZ, R5 ;  /* 0x000000ffff087224 */ /* 0x000fe200078e0005 */
[----:B0-----:R-:W-:-:S06]  /*0380*/  ULEA UR4, UR5, UR4, 0x18 ;  /* 0x0000000405047291 */ /* 0x001fcc000f8ec0ff */
[----:B------:R-:W-:-:S04]  /*0390*/  LEA R0, R4, UR4, 0x2 ;  /* 0x0000000404007c11 */ /* 0x000fc8000f8e10ff */
[----:B------:R-:W-:Y:S01]  /*03a0*/  LEA R10, R5, R0, 0x2 ;  /* 0x00000000050a7211 */ /* 0x000fe200078e10ff */
[----:B------:R0:W-:Y:S04]  /*03b0*/  STS [R0], R2 ;  /* 0x0000000200007388 */ /* 0x0001e80000000800 */
[----:B------:R0:W-:Y:S01]  /*03c0*/  STS [R10], R6 ;  /* 0x000000060a007388 */ /* 0x0001e20000000800 */
[----:B------:R-:W-:Y:S06]  /*03d0*/  BAR.SYNC.DEFER_BLOCKING 0x0 ;  /* 0x0000000000007b1d */ /* 0x000fec0000010000 */
[----:B------:R-:W-:Y:S05]  /*03e0*/  @!P0 BRA `(.L_x_5) ;  /* 0x0000000000508947 */ /* 0x000fea0003800000 */
[----:B------:R-:W-:-:S07]  /*03f0*/  MOV R11, R5 ;  /* 0x00000005000b7202 */ /* 0x000fce0000000f00 */
.L_x_8:
[----:B------:R-:W-:Y:S01]  /*0400*/  SHF.R.U32.HI R13, RZ, 0x1, R5 ;  /* 0x00000001ff0d7819 */ /* 0x000fe20000011605 */
[----:B------:R-:W-:Y:S03]  /*0410*/  BSSY.RECONVERGENT B0, `(.L_x_6) ;  /* 0x000000d000007945 */ /* 0x000fe60003800200 */
[----:B------:R-:W-:-:S13]  /*0420*/  ISETP.GE.U32.AND P0, PT, R4, R13, PT ;  /* 0x0000000d0400720c */ /* 0x000fda0003f06070 */
[----:B-1----:R-:W-:Y:S05]  /*0430*/  @P0 BRA `(.L_x_7) ;  /* 0x0000000000280947 */ /* 0x002fea0003800000 */
[----:B0-----:R-:W-:Y:S01]  /*0440*/  IMAD R2, R13, 0x4, R0 ;  /* 0x000000040d027824 */ /* 0x001fe200078e0200 */
[----:B------:R-:W-:Y:S04]  /*0450*/  LDS R7, [R0] ;  /* 0x0000000000077984 */ /* 0x000fe80000000800 */
[----:B------:R-:W0:Y:S02]  /*0460*/  LDS R6, [R2] ;  /* 0x0000000002067984 */ /* 0x000e240000000800 */
[----:B0-----:R-:W-:Y:S01]  /*0470*/  FADD R7, R6, R7 ;  /* 0x0000000706077221 */ /* 0x001fe20000000000 */
[----:B------:R-:W-:-:S04]  /*0480*/  LEA R6, R11, R2, 0x2 ;  /* 0x000000020b067211 */ /* 0x000fc800078e10ff */
[----:B------:R-:W-:Y:S04]  /*0490*/  STS [R0], R7 ;  /* 0x0000000700007388 */ /* 0x000fe80000000800 */
[----:B------:R-:W-:Y:S04]  /*04a0*/  LDS R6, [R6] ;  /* 0x0000000006067984 */ /* 0x000fe80000000800 */
[----:B------:R-:W0:Y:S02]  /*04b0*/  LDS R9, [R10] ;  /* 0x000000000a097984 */ /* 0x000e240000000800 */
[----:B0-----:R-:W-:-:S05]  /*04c0*/  FADD R9, R6, R9 ;  /* 0x0000000906097221 */ /* 0x001fca0000000000 */
[----:B------:R1:W-:Y:S02]  /*04d0*/  STS [R10], R9 ;  /* 0x000000090a007388 */ /* 0x0003e40000000800 */
.L_x_7:
[----:B------:R-:W-:Y:S05]  /*04e0*/  BSYNC.RECONVERGENT B0 ;  /* 0x0000000000007941 */ /* 0x000fea0003800200 */
.L_x_6:
[----:B------:R-:W-:Y:S01]  /*04f0*/  BAR.SYNC.DEFER_BLOCKING 0x0 ;  /* 0x0000000000007b1d */ /* 0x000fe20000010000 */
[----:B------:R-:W-:Y:S01]  /*0500*/  ISETP.GT.U32.AND P0, PT, R5, 0x3, PT ;  /* 0x000000030500780c */ /* 0x000fe20003f04070 */
[----:B------:R-:W-:-:S12]  /*0510*/  IMAD.MOV.U32 R5, RZ, RZ, R13 ;  /* 0x000000ffff057224 */ /* 0x000fd800078e000d */
[----:B------:R-:W-:Y:S05]  /*0520*/  @P0 BRA `(.L_x_8) ;  /* 0xfffffffc00b40947 */ /* 0x000fea000383ffff */
.L_x_5:
[----:B------:R-:W-:-:S13]  /*0530*/  ISETP.NE.AND P0, PT, R4, RZ, PT ;  /* 0x000000ff0400720c */ /* 0x000fda0003f05270 */
[----:B------:R-:W-:Y:S05]  /*0540*/  @P0 EXIT ;  /* 0x000000000000094d */ /* 0x000fea0003800000 */
[----:B------:R-:W1:Y:S01]  /*0550*/  S2R R5, SR_CgaCtaId ;  /* 0x0000000000057919 */ /* 0x000e620000008800 */
[----:B0-----:R-:W-:Y:S01]  /*0560*/  MOV R0, 0x400 ;  /* 0x0000040000007802 */ /* 0x001fe20000000f00 */
[----:B------:R-:W0:Y:S03]  /*0570*/  LDC.64 R6, c[0x0][0x390] ;  /* 0x0000e400ff067b82 */ /* 0x000e260000000a00 */
[----:B-1----:R-:W-:-:S05]  /*0580*/  LEA R9, R5, R0, 0x18 ;  /* 0x0000000005097211 */ /* 0x002fca00078ec0ff */
[----:B------:R-:W1:Y:S01]  /*0590*/  LDC.64 R4, c[0x0][0x388] ;  /* 0x0000e200ff047b82 */ /* 0x000e620000000a00 */
[----:B------:R-:W-:Y:S02]  /*05a0*/  LEA R0, R8, R9, 0x2 ;  /* 0x0000000908007211 */ /* 0x000fe400078e10ff */
[----:B------:R-:W2:Y:S04]  /*05b0*/  LDS R9, [R9] ;  /* 0x0000000009097984 */ /* 0x000ea80000000800 */
[----:B------:R-:W3:Y:S01]  /*05c0*/  LDS R11, [R0] ;  /* 0x00000000000b7984 */ /* 0x000ee20000000800 */
[----:B-1----:R-:W-:-:S04]  /*05d0*/  IMAD.WIDE.U32 R4, R3, 0x4, R4 ;  /* 0x0000000403047825 */ /* 0x002fc800078e0004 */
[----:B0-----:R-:W-:Y:S01]  /*05e0*/  IMAD.WIDE.U32 R2, R3, 0x4, R6 ;  /* 0x0000000403027825 */ /* 0x001fe200078e0006 */
[----:B--2---:R-:W-:Y:S04]  /*05f0*/  STG.E desc[UR6][R4.64], R9 ;  /* 0x0000000904007986 */ /* 0x004fe8000c101906 */
[----:B---3--:R-:W-:Y:S01]  /*0600*/  STG.E desc[UR6][R2.64], R11 ;  /* 0x0000000b02007986 */ /* 0x008fe2000c101906 */
[----:B------:R-:W-:Y:S05]  /*0610*/  EXIT ;  /* 0x000000000000794d */ /* 0x000fea0003800000 */
        .weak           $__internal_0_$__cuda_sm20_rcp_rn_f32_slowpath
        .type           $__internal_0_$__cuda_sm20_rcp_rn_f32_slowpath,@function
        .size           $__internal_0_$__cuda_sm20_rcp_rn_f32_slowpath,(.L_x_14 - $__internal_0_$__cuda_sm20_rcp_rn_f32_slowpath)
$__internal_0_$__cuda_sm20_rcp_rn_f32_slowpath:
[----:B------:R-:W-:Y:S01]  /*0620*/  IMAD.SHL.U32 R2, R0, 0x2, RZ ;  /* 0x0000000200027824 */ /* 0x000fe200078e00ff */
[----:B------:R-:W-:Y:S04]  /*0630*/  BSSY.RECONVERGENT B2, `(.L_x_9) ;  /* 0x0000030000027945 */ /* 0x000fe80003800200 */
[----:B------:R-:W-:-:S04]  /*0640*/  SHF.R.U32.HI R2, RZ, 0x18, R2 ;  /* 0x00000018ff027819 */ /* 0x000fc80000011602 */
[----:B------:R-:W-:-:S13]  /*0650*/  ISETP.NE.U32.AND P0, PT, R2, RZ, PT ;  /* 0x000000ff0200720c */ /* 0x000fda0003f05070 */
[----:B------:R-:W-:Y:S05]  /*0660*/  @P0 BRA `(.L_x_10) ;  /* 0x0000000000280947 */ /* 0x000fea0003800000 */
[----:B------:R-:W-:-:S04]  /*0670*/  SHF.L.U32 R2, R0, 0x1, RZ ;  /* 0x0000000100027819 */ /* 0x000fc800000006ff */
[----:B------:R-:W-:-:S13]  /*0680*/  ISETP.NE.AND P0, PT, R2, RZ, PT ;  /* 0x000000ff0200720c */ /* 0x000fda0003f05270 */
[----:B------:R-:W-:Y:S01]  /*0690*/  @P0 FFMA R8, R0, 1.84467440737095516160e+19, RZ ;  /* 0x5f80000000080823 */ /* 0x000fe200000000ff */
[----:B------:R-:W-:Y:S08]  /*06a0*/  @!P0 MUFU.RCP R7, R0 ;  /* 0x0000000000078308 */ /* 0x000ff00000001000 */
[----:B------:R-:W0:Y:S02]  /*06b0*/  @P0 MUFU.RCP R9, R8 ;  /* 0x0000000800090308 */ /* 0x000e240000001000 */
[----:B0-----:R-:W-:-:S04]  /*06c0*/  @P0 FFMA R2, R8, R9, -1 ;  /* 0xbf80000008020423 */ /* 0x001fc80000000009 */
[----:B------:R-:W-:-:S04]  /*06d0*/  @P0 FADD.FTZ R2, -R2, -RZ ;  /* 0x800000ff02020221 */ /* 0x000fc80000010100 */
[----:B------:R-:W-:-:S04]  /*06e0*/  @P0 FFMA R2, R9, R2, R9 ;  /* 0x0000000209020223 */ /* 0x000fc80000000009 */
[----:B------:R-:W-:Y:S01]  /*06f0*/  @P0 FFMA R7, R2, 1.84467440737095516160e+19, RZ ;  /* 0x5f80000002070823 */ /* 0x000fe200000000ff */
[----:B------:R-:W-:Y:S06]  /*0700*/  BRA `(.L_x_11) ;  /* 0x0000000000887947 */ /* 0x000fec0003800000 */
.L_x_10:
[----:B------:R-:W-:-:S05]  /*0710*/  VIADD R7, R2, 0xffffff03 ;  /* 0xffffff0302077836 */ /* 0x000fca0000000000 */
[----:B------:R-:W-:-:S13]  /*0720*/  ISETP.GT.U32.AND P0, PT, R7, 0x1, PT ;  /* 0x000000010700780c */ /* 0x000fda0003f04070 */
[----:B------:R-:W-:Y:S05]  /*0730*/  @P0 BRA `(.L_x_12) ;  /* 0x0000000000780947 */ /* 0x000fea0003800000 */
[----:B------:R-:W-:Y:S01]  /*0740*/  LOP3.LUT R8, R0, 0x7fffff, RZ, 0xc0, !PT ;  /* 0x007fffff00087812 */ /* 0x000fe200078ec0ff */
[----:B------:R-:W-:-:S03]  /*0750*/  HFMA2 R12, -RZ, RZ, 0, 1.78813934326171875e-07 ;  /* 0x00000003ff0c7431 */ /* 0x000fc600000001ff */
[----:B------:R-:W-:-:S04]  /*0760*/  LOP3.LUT R8, R8, 0x3f800000, RZ, 0xfc, !PT ;  /* 0x3f80000008087812 */ /* 0x000fc800078efcff */
[----:B------:R-:W0:Y:S01]  /*0770*/  MUFU.RCP R9, R8 ;  /* 0x0000000800097308 */ /* 0x000e220000001000 */
[----:B------:R-:W-:Y:S01]  /*0780*/  SHF.L.U32 R13, R12, R7, RZ ;  /* 0x000000070c0d7219 */ /* 0x000fe200000006ff */
[----:B0-----:R-:W-:-:S04]  /*0790*/  FFMA R10, R8, R9, -1 ;  /* 0xbf800000080a7423 */ /* 0x001fc80000000009 */
[----:B------:R-:W-:-:S04]  /*07a0*/  FADD.FTZ R10, -R10, -RZ ;  /* 0x800000ff0a0a7221 */ /* 0x000fc80000010100 */
[CCC-:B------:R-:W-:Y:S01]  /*07b0*/  FFMA.RM R11, R9.reuse, R10.reuse, R9.reuse ;  /* 0x0000000a090b7223 */ /* 0x1c0fe20000004009 */
[----:B------:R-:W-:-:S04]  /*07c0*/  FFMA.RP R10, R9, R10, R9 ;  /* 0x0000000a090a7223 */ /* 0x000fc80000008009 */
[C---:B------:R-:W-:Y:S02]  /*07d0*/  LOP3.LUT R9, R11.reuse, 0x7fffff, RZ, 0xc0, !PT ;  /* 0x007fffff0b097812 */ /* 0x040fe400078ec0ff */
[----:B------:R-:W-:Y:S02]  /*07e0*/  FSETP.NEU.FTZ.AND P0, PT, R11, R10, PT ;  /* 0x0000000a0b00720b */ /* 0x000fe40003f1d000 */
[----:B------:R-:W-:Y:S02]  /*07f0*/  LOP3.LUT R10, R9, 0x800000, RZ, 0xfc, !PT ;  /* 0x00800000090a7812 */ /* 0x000fe400078efcff */
[----:B------:R-:W-:Y:S02]  /*0800*/  SEL R9, RZ, 0xffffffff, !P0 ;  /* 0xffffffffff097807 */ /* 0x000fe40004000000 */
[----:B------:R-:W-:-:S03]  /*0810*/  LOP3.LUT R8, R13, R10, RZ, 0xc0, !PT ;  /* 0x0000000a0d087212 */ /* 0x000fc600078ec0ff */
[----:B------:R-:W-:Y:S01]  /*0820*/  IMAD.MOV R9, RZ, RZ, -R9 ;  /* 0x000000ffff097224 */ /* 0x000fe200078e0a09 */
[----:B------:R-:W-:-:S04]  /*0830*/  SHF.R.U32.HI R8, RZ, R7, R8 ;  /* 0x00000007ff087219 */ /* 0x000fc80000011608 */
[----:B------:R-:W-:Y:S02]  /*0840*/  LOP3.LUT P1, RZ, R9, R7, R10, 0xf8, !PT ;  /* 0x0000000709ff7212 */ /* 0x000fe4000782f80a */
[C---:B------:R-:W-:Y:S02]  /*0850*/  LOP3.LUT P0, RZ, R8.reuse, 0x1, RZ, 0xc0, !PT ;  /* 0x0000000108ff7812 */ /* 0x040fe4000780c0ff */
[----:B------:R-:W-:-:S04]  /*0860*/  LOP3.LUT P2, RZ, R8, 0x2, RZ, 0xc0, !PT ;  /* 0x0000000208ff7812 */ /* 0x000fc8000784c0ff */
[----:B------:R-:W-:Y:S02]  /*0870*/  PLOP3.LUT P0, PT, P0, P1, P2, 0xe0, 0x0 ;  /* 0x000000000000781c */ /* 0x000fe40000703c20 */
[----:B------:R-:W-:Y:S02]  /*0880*/  LOP3.LUT P1, RZ, R0, 0x7fffff, RZ, 0xc0, !PT ;  /* 0x007fffff00ff7812 */ /* 0x000fe4000782c0ff */
[----:B------:R-:W-:-:S04]  /*0890*/  SEL R7, RZ, 0x1, !P0 ;  /* 0x00000001ff077807 */ /* 0x000fc80004000000 */
[----:B------:R-:W-:-:S04]  /*08a0*/  IADD3 R7, PT, PT, -R7, RZ, RZ ;  /* 0x000000ff07077210 */ /* 0x000fc80007ffe1ff */
[----:B------:R-:W-:Y:S01]  /*08b0*/  ISETP.GE.AND P0, PT, R7, RZ, PT ;  /* 0x000000ff0700720c */ /* 0x000fe20003f06270 */
[----:B------:R-:W-:-:S05]  /*08c0*/  VIADD R7, R2, 0xffffff04 ;  /* 0xffffff0402077836 */ /* 0x000fca0000000000 */
[----:B------:R-:W-:-:S07]  /*08d0*/  SHF.R.U32.HI R7, RZ, R7, R10 ;  /* 0x00000007ff077219 */ /* 0x000fce000001160a */
[----:B------:R-:W-:-:S05]  /*08e0*/  @!P0 IADD3 R7, PT, PT, R7, 0x1, RZ ;  /* 0x0000000107078810 */ /* 0x000fca0007ffe0ff */
[----:B------:R-:W-:-:S05]  /*08f0*/  @!P1 IMAD.SHL.U32 R7, R7, 0x2, RZ ;  /* 0x0000000207079824 */ /* 0x000fca00078e00ff */
[----:B------:R-:W-:Y:S01]  /*0900*/  LOP3.LUT R7, R7, 0x80000000, R0, 0xf8, !PT ;  /* 0x8000000007077812 */ /* 0x000fe200078ef800 */
[----:B------:R-:W-:Y:S06]  /*0910*/  BRA `(.L_x_11) ;  /* 0x0000000000047947 */ /* 0x000fec0003800000 */
.L_x_12:
[----:B------:R0:W1:Y:S02]  /*0920*/  MUFU.RCP R7, R0 ;  /* 0x0000000000077308 */ /* 0x0000640000001000 */
.L_x_11:
[----:B------:R-:W-:Y:S05]  /*0930*/  BSYNC.RECONVERGENT B2 ;  /* 0x0000000000027941 */ /* 0x000fea0003800200 */
.L_x_9:
[----:B01----:R-:W-:Y:S01]  /*0940*/  MOV R0, R7 ;  /* 0x0000000700007202 */ /* 0x003fe20000000f00 */
[----:B------:R-:W-:-:S04]  /*0950*/  IMAD.MOV.U32 R7, RZ, RZ, 0x0 ;  /* 0x00000000ff077424 */ /* 0x000fc800078e00ff */
[----:B------:R-:W-:Y:S05]  /*0960*/  RET.REL.NODEC R6 `(_Z21monteCarloIntegrationPKfPfS1_i) ;  /* 0xfffffff406a47950 */ /* 0x000fea0003c3ffff */
.L_x_13:
[----:B------:R-:W-:-:S00]  /*0970*/  BRA `(.L_x_13) ;  /* 0xfffffffc00fc7947 */ /* 0x000fc0000383ffff */
[----:B------:R-:W-:-:S00]  /*0980*/  NOP ;  /* 0x0000000000007918 */ /* 0x000fc00000000000 */
[----:B------:R-:W-:-:S00]  /*0990*/  NOP ;  /* 0x0000000000007918 */ /* 0x000fc00000000000 */
[----:B------:R-:W-:-:S00]  /*09a0*/  NOP ;  /* 0x0000000000007918 */ /* 0x000fc00000000000 */
[----:B------:R-:W-:-:S00]  /*09b0*/  NOP ;  /* 0x0000000000007918 */ /* 0x000fc00000000000 */
[----:B------:R-:W-:-:S00]  /*09c0*/  NOP ;  /* 0x0000000000007918 */ /* 0x000fc00000000000 */
[----:B------:R-:W-:-:S00]  /*09d0*/  NOP ;  /* 0x0000000000007918 */ /* 0x000fc00000000000 */
[----:B------:R-:W-:-:S00]  /*09e0*/  NOP ;  /* 0x0000000000007918 */ /* 0x000fc00000000000 */
[----:B------:R-:W-:-:S00]  /*09f0*/  NOP ;  /* 0x0000000000007918 */ /* 0x000fc00000000000 */
.L_x_14:


//--------------------- .nv.shared._Z21monteCarloIntegrationPKfPfS1_i --------------------------
	.section	.nv.shared._Z21monteCarloIntegrationPKfPfS1_i,"aw",@nobits
	.sectionflags	@""
	.align	16
	.zero		1024


//--------------------- .nv.shared.reserved.0     --------------------------
	.section	.nv.shared.reserved.0,"aw",@nobits
	.weak		__nv_reservedSMEM_offset_0_alias
	.size		__nv_reservedSMEM_offset_0_alias, 0, 64
	.other		__nv_reservedSMEM_offset_0_alias,@"STO_CUDA_RESERVED_SHARED STV_DEFAULT"
__nv_reservedSMEM_offset_0_alias:
	.zero		0
	.zero		64


//--------------------- .nv.constant0._Z21monteCarloIntegrationPKfPfS1_i --------------------------
	.section	.nv.constant0._Z21monteCarloIntegrationPKfPfS1_i,"a",@progbits
	.sectionflags	@""
	.align	4
.nv.constant0._Z21monteCarloIntegrationPKfPfS1_i:
	.zero		924


//--------------------- SYMBOLS --------------------------

	.type		.nv.reservedSmem.offset0,@object
	.size		.nv.reservedSmem.offset0,0x4
	.type		.nv.reservedSmem.cap,@object
	.size		.nv.reservedSmem.cap,0x4
